	.version 2.1
	.target sm_20
	// compiled with /usr/local/cuda3.1/cuda/open64/lib//be
	// nvopencc 3.1 built on 2010-06-07

	//-----------------------------------------------------------
	// Compiling /tmp/tmpxft_0000165b_00000000-7_simpleCUFFT.cpp3.i (/tmp/ccBI#.koLw3D)
	//-----------------------------------------------------------

	//-----------------------------------------------------------
	// Options:
	//-----------------------------------------------------------
	//  Target:ptx, ISA:sm_20, Endian:little, Pointer Size:64
	//  -O3	(Optimization level)
	//  -g0	(Debug level)
	//  -m2	(Report advisories)
	//-----------------------------------------------------------

	.file	1	"<command-line>"
	.file	2	"/tmp/tmpxft_0000165b_00000000-6_simpleCUFFT.cudafe2.gpu"
	.file	3	"/usr/lib/gcc/x86_64-linux-gnu/4.4.3/include/stddef.h"
	.file	4	"/usr/local/cuda3.1/cuda/bin/../include/crt/device_runtime.h"
	.file	5	"/usr/local/cuda3.1/cuda/bin/../include/host_defines.h"
	.file	6	"/usr/local/cuda3.1/cuda/bin/../include/builtin_types.h"
	.file	7	"/usr/local/cuda3.1/cuda/bin/../include/device_types.h"
	.file	8	"/usr/local/cuda3.1/cuda/bin/../include/driver_types.h"
	.file	9	"/usr/local/cuda3.1/cuda/bin/../include/surface_types.h"
	.file	10	"/usr/local/cuda3.1/cuda/bin/../include/texture_types.h"
	.file	11	"/usr/local/cuda3.1/cuda/bin/../include/vector_types.h"
	.file	12	"/usr/local/cuda3.1/cuda/bin/../include/device_launch_parameters.h"
	.file	13	"/usr/local/cuda3.1/cuda/bin/../include/crt/storage_class.h"
	.file	14	"/usr/include/bits/types.h"
	.file	15	"/usr/include/time.h"
	.file	16	"/home/andrew/repositories/gpuocelot/tests/cuda2.2/tests/simpleCUFFT/simpleCUFFT.cu"
	.file	17	"/usr/local/cuda3.1/cuda/bin/../include/common_functions.h"
	.file	18	"/usr/local/cuda3.1/cuda/bin/../include/math_functions.h"
	.file	19	"/usr/local/cuda3.1/cuda/bin/../include/math_constants.h"
	.file	20	"/usr/local/cuda3.1/cuda/bin/../include/device_functions.h"
	.file	21	"/usr/local/cuda3.1/cuda/bin/../include/sm_11_atomic_functions.h"
	.file	22	"/usr/local/cuda3.1/cuda/bin/../include/sm_12_atomic_functions.h"
	.file	23	"/usr/local/cuda3.1/cuda/bin/../include/sm_13_double_functions.h"
	.file	24	"/usr/local/cuda3.1/cuda/bin/../include/sm_20_atomic_functions.h"
	.file	25	"/usr/local/cuda3.1/cuda/bin/../include/sm_20_intrinsics.h"
	.file	26	"/usr/local/cuda3.1/cuda/bin/../include/surface_functions.h"
	.file	27	"/usr/local/cuda3.1/cuda/bin/../include/texture_fetch_functions.h"
	.file	28	"/usr/local/cuda3.1/cuda/bin/../include/math_functions_dbl_ptx3.h"


	.entry _Z27ComplexPointwiseMulAndScaleP6float2PKS_if (
		.param .u64 __cudaparm__Z27ComplexPointwiseMulAndScaleP6float2PKS_if_a,
		.param .u64 __cudaparm__Z27ComplexPointwiseMulAndScaleP6float2PKS_if_b,
		.param .s32 __cudaparm__Z27ComplexPointwiseMulAndScaleP6float2PKS_if_size,
		.param .f32 __cudaparm__Z27ComplexPointwiseMulAndScaleP6float2PKS_if_scale)
	{
	.reg .u32 %r<11>;
	.reg .u64 %rd<10>;
	.reg .f32 %f<14>;
	.reg .pred %p<4>;
	.loc	16	250	0
$LDWbegin__Z27ComplexPointwiseMulAndScaleP6float2PKS_if:
	.loc	16	254	0
	mov.u32 	%r1, %ntid.x;
	mov.u32 	%r2, %ctaid.x;
	mul.lo.u32 	%r3, %r2, %r1;
	mov.u32 	%r4, %tid.x;
	add.u32 	%r5, %r4, %r3;
	mov.s32 	%r6, %r5;
	ld.param.s32 	%r7, [__cudaparm__Z27ComplexPointwiseMulAndScaleP6float2PKS_if_size];
	setp.le.s32 	%p1, %r7, %r5;
	@%p1 bra 	$Lt_0_1282;
	mov.u32 	%r8, %nctaid.x;
	mul.lo.u32 	%r9, %r8, %r1;
	cvt.s64.s32 	%rd1, %r5;
	mul.wide.s32 	%rd2, %r5, 8;
	cvt.s64.u32 	%rd3, %r9;
	ld.param.u64 	%rd4, [__cudaparm__Z27ComplexPointwiseMulAndScaleP6float2PKS_if_a];
	add.u64 	%rd5, %rd4, %rd2;
	mul.wide.u32 	%rd6, %r9, 8;
	ld.param.u64 	%rd7, [__cudaparm__Z27ComplexPointwiseMulAndScaleP6float2PKS_if_b];
	add.u64 	%rd8, %rd7, %rd2;
	ld.param.f32 	%f1, [__cudaparm__Z27ComplexPointwiseMulAndScaleP6float2PKS_if_scale];
$Lt_0_1794:
 //<loop> Loop body line 254, nesting depth: 1, estimated iterations: unknown
	ld.global.v2.f32 	{%f2,%f3}, [%rd5+0];
	ld.global.v2.f32 	{%f4,%f5}, [%rd8+0];
	.loc	16	255	0
	mul.f32 	%f6, %f3, %f5;
	mul.f32 	%f7, %f2, %f4;
	sub.f32 	%f8, %f7, %f6;
	mul.f32 	%f9, %f1, %f8;
	mul.f32 	%f10, %f4, %f3;
	fma.rn.f32 	%f11, %f2, %f5, %f10;
	mul.f32 	%f12, %f1, %f11;
	st.global.v2.f32 	[%rd5+0], {%f9,%f12};
	add.s32 	%r6, %r6, %r9;
	add.u64 	%rd8, %rd8, %rd6;
	add.u64 	%rd5, %rd5, %rd6;
	setp.lt.s32 	%p2, %r6, %r7;
	@%p2 bra 	$Lt_0_1794;
$Lt_0_1282:
	.loc	16	256	0
	exit;
$LDWend__Z27ComplexPointwiseMulAndScaleP6float2PKS_if:
	} // _Z27ComplexPointwiseMulAndScaleP6float2PKS_if



// ===== COMPILED SASS (sm_100) =====

	.target	sm_100

	.elftype	@"ET_EXEC"


//--------------------- .note.nv.tkinfo           --------------------------
	.section	.note.nv.tkinfo,"",@"SHT_NOTE"
	.sectionflags	@"SHF_NOTE_NV_TKINFO"
	.tkinfo
        /*0018*/ 	.word	0x00000002
        /*0030*/ 	.string	""
        /*0030*/ 	.string	"ptxas"
        /*0030*/ 	.string	"Cuda compilation tools, release 13.0, V13.0.88"
        /*0030*/ 	.string	"Build cuda_13.0.r13.0/compiler.36424714_0"
        /*0030*/ 	.string	"-arch sm_100 "



//--------------------- .note.nv.cuinfo           --------------------------
	.section	.note.nv.cuinfo,"",@"SHT_NOTE"
	.sectionflags	@"SHF_NOTE_NV_CUINFO"
        /*0018*/ 	.short	0x0002
        /*001a*/ 	.short	0x0014
        /*001c*/ 	.short	0x0082
	.zero		2


//--------------------- .nv.info                  --------------------------
	.section	.nv.info,"",@"SHT_CUDA_INFO"
	.align	4


	//----- nvinfo : EIATTR_REGCOUNT
	.align		4
        /*0000*/ 	.byte	0x04, 0x2f
        /*0002*/ 	.short	(.L_1 - .L_0)
	.align		4
.L_0:
        /*0004*/ 	.word	index@(_Z27ComplexPointwiseMulAndScaleP6float2PKS_if)
        /*0008*/ 	.word	0x00000012


	//----- nvinfo : EIATTR_FRAME_SIZE
	.align		4
.L_1:
        /*000c*/ 	.byte	0x04, 0x11
        /*000e*/ 	.short	(.L_3 - .L_2)
	.align		4
.L_2:
        /*0010*/ 	.word	index@(_Z27ComplexPointwiseMulAndScaleP6float2PKS_if)
        /*0014*/ 	.word	0x00000000


	//----- nvinfo : EIATTR_MIN_STACK_SIZE
	.align		4
.L_3:
        /*0018*/ 	.byte	0x04, 0x12
        /*001a*/ 	.short	(.L_5 - .L_4)
	.align		4
.L_4:
        /*001c*/ 	.word	index@(_Z27ComplexPointwiseMulAndScaleP6float2PKS_if)
        /*0020*/ 	.word	0x00000000
.L_5:


//--------------------- .nv.compat                --------------------------
	.section	.nv.compat,"",@"SHT_CUDA_COMPAT_INFO"
	.align	4
        /*0000*/ 	.byte	0x02, 0x09, 0x00, 0x00, 0x02, 0x02, 0x01, 0x00, 0x02, 0x05, 0x05, 0x00, 0x03, 0x07, 0x01, 0x01
        /*0010*/ 	.byte	0x02, 0x03, 0x00, 0x00, 0x02, 0x06, 0x01, 0x00, 0x04, 0x0b, 0x08, 0x00, 0x09, 0x00, 0x00, 0x00
        /*0020*/ 	.byte	0x00, 0x00, 0x00, 0x00


//--------------------- .nv.info._Z27ComplexPointwiseMulAndScaleP6float2PKS_if --------------------------
	.section	.nv.info._Z27ComplexPointwiseMulAndScaleP6float2PKS_if,"",@"SHT_CUDA_INFO"
	.sectionflags	@""
	.align	4


	//----- nvinfo : EIATTR_CUDA_API_VERSION
	.align		4
        /*0000*/ 	.byte	0x04, 0x37
        /*0002*/ 	.short	(.L_7 - .L_6)
.L_6:
        /*0004*/ 	.word	0x00000082


	//----- nvinfo : EIATTR_KPARAM_INFO
	.align		4
.L_7:
        /*0008*/ 	.byte	0x04, 0x17
        /*000a*/ 	.short	(.L_9 - .L_8)
.L_8:
        /*000c*/ 	.word	0x00000000
        /*0010*/ 	.short	0x0003
        /*0012*/ 	.short	0x0014
        /*0014*/ 	.byte	0x00, 0xf0, 0x11, 0x00


	//----- nvinfo : EIATTR_KPARAM_INFO
	.align		4
.L_9:
        /*0018*/ 	.byte	0x04, 0x17
        /*001a*/ 	.short	(.L_11 - .L_10)
.L_10:
        /*001c*/ 	.word	0x00000000
        /*0020*/ 	.short	0x0002
        /*0022*/ 	.short	0x0010
        /*0024*/ 	.byte	0x00, 0xf0, 0x11, 0x00


	//----- nvinfo : EIATTR_KPARAM_INFO
	.align		4
.L_11:
        /*0028*/ 	.byte	0x04, 0x17
        /*002a*/ 	.short	(.L_13 - .L_12)
.L_12:
        /*002c*/ 	.word	0x00000000
        /*0030*/ 	.short	0x0001
        /*0032*/ 	.short	0x0008
        /*0034*/ 	.byte	0x00, 0xf0, 0x21, 0x00


	//----- nvinfo : EIATTR_KPARAM_INFO
	.align		4
.L_13:
        /*0038*/ 	.byte	0x04, 0x17
        /*003a*/ 	.short	(.L_15 - .L_14)
.L_14:
        /*003c*/ 	.word	0x00000000
        /*0040*/ 	.short	0x0000
        /*0042*/ 	.short	0x0000
        /*0044*/ 	.byte	0x00, 0xf0, 0x21, 0x00


	//----- nvinfo : EIATTR_SPARSE_MMA_MASK
	.align		4
.L_15:
        /*0048*/ 	.byte	0x03, 0x50
        /*004a*/ 	.short	0x0000


	//----- nvinfo : EIATTR_MAXREG_COUNT
	.align		4
        /*004c*/ 	.byte	0x03, 0x1b
        /*004e*/ 	.short	0x00ff


	//----- nvinfo : EIATTR_MERCURY_ISA_VERSION
	.align		4
        /*0050*/ 	.byte	0x03, 0x5f
        /*0052*/ 	.short	0x0101


	//----- nvinfo : EIATTR_VRC_CTA_INIT_COUNT
	.align		4
        /*0054*/ 	.byte	0x02, 0x4a
	.zero		1
	.zero		1


	//----- nvinfo : EIATTR_EXIT_INSTR_OFFSETS
	.align		4
        /*0058*/ 	.byte	0x04, 0x1c
        /*005a*/ 	.short	(.L_17 - .L_16)


	//   ....[0]....
.L_16:
        /*005c*/ 	.word	0x00000070


	//   ....[1]....
        /*0060*/ 	.word	0x000001e0


	//----- nvinfo : EIATTR_CRS_STACK_SIZE
	.align		4
.L_17:
        /*0064*/ 	.byte	0x04, 0x1e
        /*0066*/ 	.short	(.L_19 - .L_18)
.L_18:
        /*0068*/ 	.word	0x00000000


	//----- nvinfo : EIATTR_CBANK_PARAM_SIZE
	.align		4
.L_19:
        /*006c*/ 	.byte	0x03, 0x19
        /*006e*/ 	.short	0x0018


	//----- nvinfo : EIATTR_PARAM_CBANK
	.align		4
        /*0070*/ 	.byte	0x04, 0x0a
        /*0072*/ 	.short	(.L_21 - .L_20)
	.align		4
.L_20:
        /*0074*/ 	.word	index@(.nv.constant0._Z27ComplexPointwiseMulAndScaleP6float2PKS_if)
        /*0078*/ 	.short	0x0380
        /*007a*/ 	.short	0x0018


	//----- nvinfo : EIATTR_SW_WAR
	.align		4
.L_21:
        /*007c*/ 	.byte	0x04, 0x36
        /*007e*/ 	.short	(.L_23 - .L_22)
.L_22:
        /*0080*/ 	.word	0x00000008
.L_23:


//--------------------- .nv.callgraph             --------------------------
	.section	.nv.callgraph,"",@"SHT_CUDA_CALLGRAPH"
	.align	4
	.sectionentsize	8
	.align		4
        /*0000*/ 	.word	0x00000000
	.align		4
        /*0004*/ 	.word	0xffffffff
	.align		4
        /*0008*/ 	.word	0x00000000
	.align		4
        /*000c*/ 	.word	0xfffffffe
	.align		4
        /*0010*/ 	.word	0x00000000
	.align		4
        /*0014*/ 	.word	0xfffffffd
	.align		4
        /*0018*/ 	.word	0x00000000
	.align		4
        /*001c*/ 	.word	0xfffffffc


//--------------------- .text._Z27ComplexPointwiseMulAndScaleP6float2PKS_if --------------------------
	.section	.text._Z27ComplexPointwiseMulAndScaleP6float2PKS_if,"ax",@progbits
	.align	128
.text._Z27ComplexPointwiseMulAndScaleP6float2PKS_if:
        .type           _Z27ComplexPointwiseMulAndScaleP6float2PKS_if,@function
        .size           _Z27ComplexPointwiseMulAndScaleP6float2PKS_if,(.L_x_2 - _Z27ComplexPointwiseMulAndScaleP6float2PKS_if)
        .other          _Z27ComplexPointwiseMulAndScaleP6float2PKS_if,@"STO_CUDA_ENTRY STV_DEFAULT"
_Z27ComplexPointwiseMulAndScaleP6float2PKS_if:
[----:B------:R-:W-:Y:S01]  /*0000*/  LDC R1, c[0x0][0x37c] ;  /* 0x0000df00ff017b82 */ /* 0x000fe20000000800 */
[----:B------:R-:W0:Y:S01]  /*0010*/  S2R R7, SR_CTAID.X ;  /* 0x0000000000077919 */ /* 0x000e220000002500 */
[----:B------:R-:W0:Y:S01]  /*0020*/  LDCU UR4, c[0x0][0x360] ;  /* 0x00006c00ff0477ac */ /* 0x000e220008000800 */
[----:B------:R-:W0:Y:S01]  /*0030*/  S2R R0, SR_TID.X ;  /* 0x0000000000007919 */ /* 0x000e220000002100 */
[----:B------:R-:W1:Y:S01]  /*0040*/  LDCU UR5, c[0x0][0x390] ;  /* 0x00007200ff0577ac */ /* 0x000e620008000800 */
[----:B0-----:R-:W-:-:S05]  /*0050*/  IMAD R7, R7, UR4, R0 ;  /* 0x0000000407077c24 */ /* 0x001fca000f8e0200 */
[----:B-1----:R-:W-:-:S13]  /*0060*/  ISETP.GE.AND P0, PT, R7, UR5, PT ;  /* 0x0000000507007c0c */ /* 0x002fda000bf06270 */
[----:B------:R-:W-:Y:S05]  /*0070*/  @P0 EXIT ;  /* 0x000000000000094d */ /* 0x000fea0003800000 */
[----:B------:R-:W0:Y:S01]  /*0080*/  LDC.64 R2, c[0x0][0x380] ;  /* 0x0000e000ff027b82 */ /* 0x000e220000000a00 */
[----:B------:R-:W1:Y:S01]  /*0090*/  LDCU.64 UR6, c[0x0][0x358] ;  /* 0x00006b00ff0677ac */ /* 0x000e620008000a00 */
[----:B------:R-:W2:Y:S06]  /*00a0*/  LDCU UR8, c[0x0][0x394] ;  /* 0x00007280ff0877ac */ /* 0x000eac0008000800 */
[----:B------:R-:W3:Y:S08]  /*00b0*/  LDC.64 R4, c[0x0][0x388] ;  /* 0x0000e200ff047b82 */ /* 0x000ef00000000a00 */
[----:B------:R-:W4:Y:S01]  /*00c0*/  LDC R9, c[0x0][0x370] ;  /* 0x0000dc00ff097b82 */ /* 0x000f220000000800 */
[----:B0-----:R-:W-:-:S04]  /*00d0*/  IMAD.WIDE R2, R7, 0x8, R2 ;  /* 0x0000000807027825 */ /* 0x001fc800078e0202 */
[----:B---3--:R-:W-:-:S04]  /*00e0*/  IMAD.WIDE R4, R7, 0x8, R4 ;  /* 0x0000000807047825 */ /* 0x008fc800078e0204 */
[----:B-12-4-:R-:W-:-:S07]  /*00f0*/  IMAD R9, R9, UR4, RZ ;  /* 0x0000000409097c24 */ /* 0x016fce000f8e02ff */
.L_x_0:
[----:B------:R0:W2:Y:S04]  /*0100*/  LDG.E.64 R12, desc[UR6][R4.64] ;  /* 0x00000006040c7981 */ /* 0x0000a8000c1e1b00 */
[----:B------:R-:W2:Y:S01]  /*0110*/  LDG.E.64 R10, desc[UR6][R2.64] ;  /* 0x00000006020a7981 */ /* 0x000ea2000c1e1b00 */
[----:B------:R-:W-:-:S04]  /*0120*/  IADD3 R7, PT, PT, R9, R7, RZ ;  /* 0x0000000709077210 */ /* 0x000fc80007ffe0ff */
[----:B------:R-:W-:Y:S01]  /*0130*/  ISETP.GE.AND P0, PT, R7, UR5, PT ;  /* 0x0000000507007c0c */ /* 0x000fe2000bf06270 */
[----:B0-----:R-:W-:-:S04]  /*0140*/  IMAD.WIDE.U32 R4, R9, 0x8, R4 ;  /* 0x0000000809047825 */ /* 0x001fc800078e0004 */
[C---:B--2---:R-:W-:Y:S01]  /*0150*/  FMUL R15, R11.reuse, R13 ;  /* 0x0000000d0b0f7220 */ /* 0x044fe20000400000 */
[----:B------:R-:W-:-:S03]  /*0160*/  FMUL R0, R11, R12 ;  /* 0x0000000c0b007220 */ /* 0x000fc60000400000 */
[C---:B------:R-:W-:Y:S01]  /*0170*/  FFMA R15, R10.reuse, R12, -R15 ;  /* 0x0000000c0a0f7223 */ /* 0x040fe2000000080f */
[----:B------:R-:W-:-:S03]  /*0180*/  FFMA R0, R10, R13, R0 ;  /* 0x0000000d0a007223 */ /* 0x000fc60000000000 */
[----:B------:R-:W-:Y:S01]  /*0190*/  FMUL R10, R15, UR8 ;  /* 0x000000080f0a7c20 */ /* 0x000fe20008400000 */
[----:B------:R-:W-:-:S05]  /*01a0*/  FMUL R11, R0, UR8 ;  /* 0x00000008000b7c20 */ /* 0x000fca0008400000 */
[----:B------:R0:W-:Y:S02]  /*01b0*/  STG.E.64 desc[UR6][R2.64], R10 ;  /* 0x0000000a02007986 */ /* 0x0001e4000c101b06 */
[----:B0-----:R-:W-:Y:S01]  /*01c0*/  IMAD.WIDE.U32 R2, R9, 0x8, R2 ;  /* 0x0000000809027825 */ /* 0x001fe200078e0002 */
[----:B------:R-:W-:Y:S06]  /*01d0*/  @!P0 BRA `(.L_x_0) ;  /* 0xfffffffc00c88947 */ /* 0x000fec000383ffff */
[----:B------:R-:W-:Y:S05]  /*01e0*/  EXIT ;  /* 0x000000000000794d */ /* 0x000fea0003800000 */
.L_x_1:
[----:B------:R-:W-:-:S00]  /*01f0*/  BRA `(.L_x_1) ;  /* 0xfffffffc00fc7947 */ /* 0x000fc0000383ffff */
[----:B------:R-:W-:-:S00]  /*0200*/  NOP ;  /* 0x0000000000007918 */ /* 0x000fc00000000000 */
[----:B------:R-:W-:-:S00]  /*0210*/  NOP ;  /* 0x0000000000007918 */ /* 0x000fc00000000000 */
[----:B------:R-:W-:-:S00]  /*0220*/  NOP ;  /* 0x0000000000007918 */ /* 0x000fc00000000000 */
[----:B------:R-:W-:-:S00]  /*0230*/  NOP ;  /* 0x0000000000007918 */ /* 0x000fc00000000000 */
[----:B------:R-:W-:-:S00]  /*0240*/  NOP ;  /* 0x0000000000007918 */ /* 0x000fc00000000000 */
[----:B------:R-:W-:-:S00]  /*0250*/  NOP ;  /* 0x0000000000007918 */ /* 0x000fc00000000000 */
[----:B------:R-:W-:-:S00]  /*0260*/  NOP ;  /* 0x0000000000007918 */ /* 0x000fc00000000000 */
[----:B------:R-:W-:-:S00]  /*0270*/  NOP ;  /* 0x0000000000007918 */ /* 0x000fc00000000000 */
.L_x_2:


//--------------------- .nv.shared.reserved.0     --------------------------
	.section	.nv.shared.reserved.0,"aw",@nobits
	.weak		__nv_reservedSMEM_offset_0_alias
	.size		__nv_reservedSMEM_offset_0_alias, 0, 64
	.other		__nv_reservedSMEM_offset_0_alias,@"STO_CUDA_RESERVED_SHARED STV_DEFAULT"
__nv_reservedSMEM_offset_0_alias:
	.zero		0
	.zero		64


//--------------------- .nv.constant0._Z27ComplexPointwiseMulAndScaleP6float2PKS_if --------------------------
	.section	.nv.constant0._Z27ComplexPointwiseMulAndScaleP6float2PKS_if,"a",@progbits
	.sectionflags	@""
	.align	4
.nv.constant0._Z27ComplexPointwiseMulAndScaleP6float2PKS_if:
	.zero		920


//--------------------- SYMBOLS --------------------------

	.type		.nv.reservedSmem.offset0,@object
	.size		.nv.reservedSmem.offset0,0x4
